//
// Generated by NVIDIA NVVM Compiler
//
// Compiler Build ID: CL-36424714
// Cuda compilation tools, release 13.0, V13.0.88
// Based on NVVM 20.0.0
//

.version 9.0
.target sm_100
.address_size 64

	// .globl	_Z20histogramKernelRangePKcPjjii
.extern .shared .align 16 .b8 s_hist[];

.visible .entry _Z20histogramKernelRangePKcPjjii(
	.param .u64 .ptr .align 1 _Z20histogramKernelRangePKcPjjii_param_0,
	.param .u64 .ptr .align 1 _Z20histogramKernelRangePKcPjjii_param_1,
	.param .u32 _Z20histogramKernelRangePKcPjjii_param_2,
	.param .u32 _Z20histogramKernelRangePKcPjjii_param_3,
	.param .u32 _Z20histogramKernelRangePKcPjjii_param_4
)
{
	.reg .pred 	%p<39>;
	.reg .b16 	%rs<9>;
	.reg .b32 	%r<156>;
	.reg .b64 	%rd<28>;

	ld.param.u64 	%rd16, [_Z20histogramKernelRangePKcPjjii_param_0];
	ld.param.u64 	%rd15, [_Z20histogramKernelRangePKcPjjii_param_1];
	ld.param.u32 	%r20, [_Z20histogramKernelRangePKcPjjii_param_2];
	ld.param.u32 	%r21, [_Z20histogramKernelRangePKcPjjii_param_3];
	ld.param.u32 	%r22, [_Z20histogramKernelRangePKcPjjii_param_4];
	cvta.to.global.u64 	%rd1, %rd16;
	sub.s32 	%r1, %r22, %r21;
	mov.u32 	%r155, %tid.x;
	and.b32  	%r3, %r155, 31;
	shl.b32 	%r23, %r1, 5;
	add.s32 	%r4, %r23, 32;
	setp.ge.s32 	%p1, %r155, %r4;
	@%p1 bra 	$L__BB0_3;
	mov.u32 	%r5, %ntid.x;
	mov.u32 	%r154, %r155;
$L__BB0_2:
	shl.b32 	%r24, %r154, 2;
	mov.u32 	%r25, s_hist;
	add.s32 	%r26, %r25, %r24;
	mov.b32 	%r27, 0;
	st.shared.u32 	[%r26], %r27;
	add.s32 	%r154, %r154, %r5;
	setp.lt.s32 	%p2, %r154, %r4;
	@%p2 bra 	$L__BB0_2;
$L__BB0_3:
	bar.sync 	0;
	mov.u32 	%r8, %ntid.x;
	mov.u32 	%r28, %ctaid.x;
	mad.lo.s32 	%r9, %r28, %r8, %r155;
	cvt.u64.u32 	%rd2, %r20;
	setp.ge.u32 	%p3, %r9, %r20;
	@%p3 bra 	$L__BB0_30;
	cvt.u64.u32 	%rd27, %r9;
	mov.u32 	%r29, %nctaid.x;
	mul.lo.s32 	%r30, %r8, %r29;
	cvt.u64.u32 	%rd4, %r30;
	shl.b32 	%r33, %r3, 2;
$L__BB0_5:
	setp.ge.u64 	%p4, %rd27, %rd2;
	@%p4 bra 	$L__BB0_8;
	add.s64 	%rd17, %rd1, %rd27;
	ld.global.nc.u8 	%rs1, [%rd17];
	cvt.u32.u8 	%r10, %rs1;
	setp.lt.u32 	%p5, %r10, %r21;
	setp.lt.u32 	%p6, %r22, %r10;
	or.pred  	%p7, %p5, %p6;
	@%p7 bra 	$L__BB0_8;
	sub.s32 	%r31, %r10, %r21;
	shl.b32 	%r32, %r31, 7;
	or.b32  	%r34, %r32, %r33;
	mov.u32 	%r35, s_hist;
	add.s32 	%r36, %r35, %r34;
	atom.shared.add.u32 	%r37, [%r36], 1;
$L__BB0_8:
	add.s64 	%rd6, %rd27, %rd4;
	setp.ge.u64 	%p8, %rd6, %rd2;
	@%p8 bra 	$L__BB0_11;
	add.s64 	%rd18, %rd1, %rd6;
	ld.global.nc.u8 	%rs2, [%rd18];
	cvt.u32.u8 	%r11, %rs2;
	setp.lt.u32 	%p9, %r11, %r21;
	setp.lt.u32 	%p10, %r22, %r11;
	or.pred  	%p11, %p9, %p10;
	@%p11 bra 	$L__BB0_11;
	sub.s32 	%r38, %r11, %r21;
	shl.b32 	%r39, %r38, 7;
	or.b32  	%r41, %r39, %r33;
	mov.u32 	%r42, s_hist;
	add.s32 	%r43, %r42, %r41;
	atom.shared.add.u32 	%r44, [%r43], 1;
$L__BB0_11:
	add.s64 	%rd7, %rd6, %rd4;
	setp.ge.u64 	%p12, %rd7, %rd2;
	@%p12 bra 	$L__BB0_14;
	add.s64 	%rd19, %rd1, %rd7;
	ld.global.nc.u8 	%rs3, [%rd19];
	cvt.u32.u8 	%r12, %rs3;
	setp.lt.u32 	%p13, %r12, %r21;
	setp.lt.u32 	%p14, %r22, %r12;
	or.pred  	%p15, %p13, %p14;
	@%p15 bra 	$L__BB0_14;
	sub.s32 	%r45, %r12, %r21;
	shl.b32 	%r46, %r45, 7;
	or.b32  	%r48, %r46, %r33;
	mov.u32 	%r49, s_hist;
	add.s32 	%r50, %r49, %r48;
	atom.shared.add.u32 	%r51, [%r50], 1;
$L__BB0_14:
	add.s64 	%rd8, %rd7, %rd4;
	setp.ge.u64 	%p16, %rd8, %rd2;
	@%p16 bra 	$L__BB0_17;
	add.s64 	%rd20, %rd1, %rd8;
	ld.global.nc.u8 	%rs4, [%rd20];
	cvt.u32.u8 	%r13, %rs4;
	setp.lt.u32 	%p17, %r13, %r21;
	setp.lt.u32 	%p18, %r22, %r13;
	or.pred  	%p19, %p17, %p18;
	@%p19 bra 	$L__BB0_17;
	sub.s32 	%r52, %r13, %r21;
	shl.b32 	%r53, %r52, 7;
	or.b32  	%r55, %r53, %r33;
	mov.u32 	%r56, s_hist;
	add.s32 	%r57, %r56, %r55;
	atom.shared.add.u32 	%r58, [%r57], 1;
$L__BB0_17:
	add.s64 	%rd9, %rd8, %rd4;
	setp.ge.u64 	%p20, %rd9, %rd2;
	@%p20 bra 	$L__BB0_20;
	add.s64 	%rd21, %rd1, %rd9;
	ld.global.nc.u8 	%rs5, [%rd21];
	cvt.u32.u8 	%r14, %rs5;
	setp.lt.u32 	%p21, %r14, %r21;
	setp.lt.u32 	%p22, %r22, %r14;
	or.pred  	%p23, %p21, %p22;
	@%p23 bra 	$L__BB0_20;
	sub.s32 	%r59, %r14, %r21;
	shl.b32 	%r60, %r59, 7;
	or.b32  	%r62, %r60, %r33;
	mov.u32 	%r63, s_hist;
	add.s32 	%r64, %r63, %r62;
	atom.shared.add.u32 	%r65, [%r64], 1;
$L__BB0_20:
	add.s64 	%rd10, %rd9, %rd4;
	setp.ge.u64 	%p24, %rd10, %rd2;
	@%p24 bra 	$L__BB0_23;
	add.s64 	%rd22, %rd1, %rd10;
	ld.global.nc.u8 	%rs6, [%rd22];
	cvt.u32.u8 	%r15, %rs6;
	setp.lt.u32 	%p25, %r15, %r21;
	setp.lt.u32 	%p26, %r22, %r15;
	or.pred  	%p27, %p25, %p26;
	@%p27 bra 	$L__BB0_23;
	sub.s32 	%r66, %r15, %r21;
	shl.b32 	%r67, %r66, 7;
	or.b32  	%r69, %r67, %r33;
	mov.u32 	%r70, s_hist;
	add.s32 	%r71, %r70, %r69;
	atom.shared.add.u32 	%r72, [%r71], 1;
$L__BB0_23:
	add.s64 	%rd11, %rd10, %rd4;
	setp.ge.u64 	%p28, %rd11, %rd2;
	@%p28 bra 	$L__BB0_26;
	add.s64 	%rd23, %rd1, %rd11;
	ld.global.nc.u8 	%rs7, [%rd23];
	cvt.u32.u8 	%r16, %rs7;
	setp.lt.u32 	%p29, %r16, %r21;
	setp.lt.u32 	%p30, %r22, %r16;
	or.pred  	%p31, %p29, %p30;
	@%p31 bra 	$L__BB0_26;
	sub.s32 	%r73, %r16, %r21;
	shl.b32 	%r74, %r73, 7;
	or.b32  	%r76, %r74, %r33;
	mov.u32 	%r77, s_hist;
	add.s32 	%r78, %r77, %r76;
	atom.shared.add.u32 	%r79, [%r78], 1;
$L__BB0_26:
	add.s64 	%rd12, %rd11, %rd4;
	setp.ge.u64 	%p32, %rd12, %rd2;
	@%p32 bra 	$L__BB0_29;
	add.s64 	%rd24, %rd1, %rd12;
	ld.global.nc.u8 	%rs8, [%rd24];
	cvt.u32.u8 	%r17, %rs8;
	setp.lt.u32 	%p33, %r17, %r21;
	setp.lt.u32 	%p34, %r22, %r17;
	or.pred  	%p35, %p33, %p34;
	@%p35 bra 	$L__BB0_29;
	sub.s32 	%r80, %r17, %r21;
	shl.b32 	%r81, %r80, 7;
	or.b32  	%r83, %r81, %r33;
	mov.u32 	%r84, s_hist;
	add.s32 	%r85, %r84, %r83;
	atom.shared.add.u32 	%r86, [%r85], 1;
$L__BB0_29:
	add.s64 	%rd27, %rd12, %rd4;
	setp.lt.u64 	%p36, %rd27, %rd2;
	@%p36 bra 	$L__BB0_5;
$L__BB0_30:
	bar.sync 	0;
	setp.gt.s32 	%p37, %r155, %r1;
	@%p37 bra 	$L__BB0_33;
	cvta.to.global.u64 	%rd14, %rd15;
	mov.u32 	%r88, s_hist;
$L__BB0_32:
	shl.b32 	%r87, %r155, 7;
	add.s32 	%r89, %r88, %r87;
	ld.shared.v4.u32 	{%r90, %r91, %r92, %r93}, [%r89];
	add.s32 	%r94, %r91, %r90;
	add.s32 	%r95, %r92, %r94;
	add.s32 	%r96, %r93, %r95;
	ld.shared.v4.u32 	{%r97, %r98, %r99, %r100}, [%r89+16];
	add.s32 	%r101, %r97, %r96;
	add.s32 	%r102, %r98, %r101;
	add.s32 	%r103, %r99, %r102;
	add.s32 	%r104, %r100, %r103;
	ld.shared.v4.u32 	{%r105, %r106, %r107, %r108}, [%r89+32];
	add.s32 	%r109, %r105, %r104;
	add.s32 	%r110, %r106, %r109;
	add.s32 	%r111, %r107, %r110;
	add.s32 	%r112, %r108, %r111;
	ld.shared.v4.u32 	{%r113, %r114, %r115, %r116}, [%r89+48];
	add.s32 	%r117, %r113, %r112;
	add.s32 	%r118, %r114, %r117;
	add.s32 	%r119, %r115, %r118;
	add.s32 	%r120, %r116, %r119;
	ld.shared.v4.u32 	{%r121, %r122, %r123, %r124}, [%r89+64];
	add.s32 	%r125, %r121, %r120;
	add.s32 	%r126, %r122, %r125;
	add.s32 	%r127, %r123, %r126;
	add.s32 	%r128, %r124, %r127;
	ld.shared.v4.u32 	{%r129, %r130, %r131, %r132}, [%r89+80];
	add.s32 	%r133, %r129, %r128;
	add.s32 	%r134, %r130, %r133;
	add.s32 	%r135, %r131, %r134;
	add.s32 	%r136, %r132, %r135;
	ld.shared.v4.u32 	{%r137, %r138, %r139, %r140}, [%r89+96];
	add.s32 	%r141, %r137, %r136;
	add.s32 	%r142, %r138, %r141;
	add.s32 	%r143, %r139, %r142;
	add.s32 	%r144, %r140, %r143;
	ld.shared.v4.u32 	{%r145, %r146, %r147, %r148}, [%r89+112];
	add.s32 	%r149, %r145, %r144;
	add.s32 	%r150, %r146, %r149;
	add.s32 	%r151, %r147, %r150;
	add.s32 	%r152, %r148, %r151;
	mul.wide.s32 	%rd25, %r155, 4;
	add.s64 	%rd26, %rd14, %rd25;
	atom.global.add.u32 	%r153, [%rd26], %r152;
	add.s32 	%r155, %r155, %r8;
	setp.le.s32 	%p38, %r155, %r1;
	@%p38 bra 	$L__BB0_32;
$L__BB0_33:
	ret;

}


// ===== COMPILED SASS (sm_100) =====

	.target	sm_100

	.elftype	@"ET_EXEC"


//--------------------- .note.nv.tkinfo           --------------------------
	.section	.note.nv.tkinfo,"",@"SHT_NOTE"
	.sectionflags	@"SHF_NOTE_NV_TKINFO"
	.tkinfo
        /*0018*/ 	.word	0x00000002
        /*0030*/ 	.string	""
        /*0030*/ 	.string	"ptxas"
        /*0030*/ 	.string	"Cuda compilation tools, release 13.0, V13.0.88"
        /*0030*/ 	.string	"Build cuda_13.0.r13.0/compiler.36424714_0"
        /*0030*/ 	.string	"-arch sm_100 -m 64 "



//--------------------- .note.nv.cuinfo           --------------------------
	.section	.note.nv.cuinfo,"",@"SHT_NOTE"
	.sectionflags	@"SHF_NOTE_NV_CUINFO"
        /*0018*/ 	.short	0x0002
        /*001a*/ 	.short	0x0064
        /*001c*/ 	.short	0x0082
	.zero		2


//--------------------- .nv.info                  --------------------------
	.section	.nv.info,"",@"SHT_CUDA_INFO"
	.align	4


	//----- nvinfo : EIATTR_REGCOUNT
	.align		4
        /*0000*/ 	.byte	0x04, 0x2f
        /*0002*/ 	.short	(.L_1 - .L_0)
	.align		4
.L_0:
        /*0004*/ 	.word	index@(_Z20histogramKernelRangePKcPjjii)
        /*0008*/ 	.word	0x00000020


	//----- nvinfo : EIATTR_FRAME_SIZE
	.align		4
.L_1:
        /*000c*/ 	.byte	0x04, 0x11
        /*000e*/ 	.short	(.L_3 - .L_2)
	.align		4
.L_2:
        /*0010*/ 	.word	index@(_Z20histogramKernelRangePKcPjjii)
        /*0014*/ 	.word	0x00000000


	//----- nvinfo : EIATTR_MIN_STACK_SIZE
	.align		4
.L_3:
        /*0018*/ 	.byte	0x04, 0x12
        /*001a*/ 	.short	(.L_5 - .L_4)
	.align		4
.L_4:
        /*001c*/ 	.word	index@(_Z20histogramKernelRangePKcPjjii)
        /*0020*/ 	.word	0x00000000
.L_5:


//--------------------- .nv.compat                --------------------------
	.section	.nv.compat,"",@"SHT_CUDA_COMPAT_INFO"
	.align	4
        /*0000*/ 	.byte	0x02, 0x09, 0x00, 0x00, 0x02, 0x02, 0x01, 0x00, 0x02, 0x05, 0x05, 0x00, 0x03, 0x07, 0x01, 0x01
        /*0010*/ 	.byte	0x02, 0x03, 0x00, 0x00, 0x02, 0x06, 0x01, 0x00, 0x04, 0x0b, 0x08, 0x00, 0x09, 0x00, 0x00, 0x00
        /*0020*/ 	.byte	0x00, 0x00, 0x00, 0x00


//--------------------- .nv.info._Z20histogramKernelRangePKcPjjii --------------------------
	.section	.nv.info._Z20histogramKernelRangePKcPjjii,"",@"SHT_CUDA_INFO"
	.sectionflags	@""
	.align	4


	//----- nvinfo : EIATTR_CUDA_API_VERSION
	.align		4
        /*0000*/ 	.byte	0x04, 0x37
        /*0002*/ 	.short	(.L_7 - .L_6)
.L_6:
        /*0004*/ 	.word	0x00000082


	//----- nvinfo : EIATTR_KPARAM_INFO
	.align		4
.L_7:
        /*0008*/ 	.byte	0x04, 0x17
        /*000a*/ 	.short	(.L_9 - .L_8)
.L_8:
        /*000c*/ 	.word	0x00000000
        /*0010*/ 	.short	0x0004
        /*0012*/ 	.short	0x0018
        /*0014*/ 	.byte	0x00, 0xf0, 0x11, 0x00


	//----- nvinfo : EIATTR_KPARAM_INFO
	.align		4
.L_9:
        /*0018*/ 	.byte	0x04, 0x17
        /*001a*/ 	.short	(.L_11 - .L_10)
.L_10:
        /*001c*/ 	.word	0x00000000
        /*0020*/ 	.short	0x0003
        /*0022*/ 	.short	0x0014
        /*0024*/ 	.byte	0x00, 0xf0, 0x11, 0x00


	//----- nvinfo : EIATTR_KPARAM_INFO
	.align		4
.L_11:
        /*0028*/ 	.byte	0x04, 0x17
        /*002a*/ 	.short	(.L_13 - .L_12)
.L_12:
        /*002c*/ 	.word	0x00000000
        /*0030*/ 	.short	0x0002
        /*0032*/ 	.short	0x0010
        /*0034*/ 	.byte	0x00, 0xf0, 0x11, 0x00


	//----- nvinfo : EIATTR_KPARAM_INFO
	.align		4
.L_13:
        /*0038*/ 	.byte	0x04, 0x17
        /*003a*/ 	.short	(.L_15 - .L_14)
.L_14:
        /*003c*/ 	.word	0x00000000
        /*0040*/ 	.short	0x0001
        /*0042*/ 	.short	0x0008
        /*0044*/ 	.byte	0x00, 0xf5, 0x21, 0x00


	//----- nvinfo : EIATTR_KPARAM_INFO
	.align		4
.L_15:
        /*0048*/ 	.byte	0x04, 0x17
        /*004a*/ 	.short	(.L_17 - .L_16)
.L_16:
        /*004c*/ 	.word	0x00000000
        /*0050*/ 	.short	0x0000
        /*0052*/ 	.short	0x0000
        /*0054*/ 	.byte	0x00, 0xf5, 0x21, 0x00


	//----- nvinfo : EIATTR_SPARSE_MMA_MASK
	.align		4
.L_17:
        /*0058*/ 	.byte	0x03, 0x50
        /*005a*/ 	.short	0x0000


	//----- nvinfo : EIATTR_MAXREG_COUNT
	.align		4
        /*005c*/ 	.byte	0x03, 0x1b
        /*005e*/ 	.short	0x00ff


	//----- nvinfo : EIATTR_NUM_BARRIERS
	.align		4
        /*0060*/ 	.byte	0x02, 0x4c
        /*0062*/ 	.byte	0x01
	.zero		1


	//----- nvinfo : EIATTR_MERCURY_ISA_VERSION
	.align		4
        /*0064*/ 	.byte	0x03, 0x5f
        /*0066*/ 	.short	0x0101


	//----- nvinfo : EIATTR_VRC_CTA_INIT_COUNT
	.align		4
        /*0068*/ 	.byte	0x02, 0x4a
	.zero		1
	.zero		1


	//----- nvinfo : EIATTR_EXIT_INSTR_OFFSETS
	.align		4
        /*006c*/ 	.byte	0x04, 0x1c
        /*006e*/ 	.short	(.L_19 - .L_18)


	//   ....[0]....
.L_18:
        /*0070*/ 	.word	0x00000c40


	//   ....[1]....
        /*0074*/ 	.word	0x00000e70


	//----- nvinfo : EIATTR_CRS_STACK_SIZE
	.align		4
.L_19:
        /*0078*/ 	.byte	0x04, 0x1e
        /*007a*/ 	.short	(.L_21 - .L_20)
.L_20:
        /*007c*/ 	.word	0x00000000


	//----- nvinfo : EIATTR_CBANK_PARAM_SIZE
	.align		4
.L_21:
        /*0080*/ 	.byte	0x03, 0x19
        /*0082*/ 	.short	0x001c


	//----- nvinfo : EIATTR_PARAM_CBANK
	.align		4
        /*0084*/ 	.byte	0x04, 0x0a
        /*0086*/ 	.short	(.L_23 - .L_22)
	.align		4
.L_22:
        /*0088*/ 	.word	index@(.nv.constant0._Z20histogramKernelRangePKcPjjii)
        /*008c*/ 	.short	0x0380
        /*008e*/ 	.short	0x001c


	//----- nvinfo : EIATTR_SW_WAR
	.align		4
.L_23:
        /*0090*/ 	.byte	0x04, 0x36
        /*0092*/ 	.short	(.L_25 - .L_24)
.L_24:
        /*0094*/ 	.word	0x00000008
.L_25:


//--------------------- .nv.callgraph             --------------------------
	.section	.nv.callgraph,"",@"SHT_CUDA_CALLGRAPH"
	.align	4
	.sectionentsize	8
	.align		4
        /*0000*/ 	.word	0x00000000
	.align		4
        /*0004*/ 	.word	0xffffffff
	.align		4
        /*0008*/ 	.word	0x00000000
	.align		4
        /*000c*/ 	.word	0xfffffffe
	.align		4
        /*0010*/ 	.word	0x00000000
	.align		4
        /*0014*/ 	.word	0xfffffffd
	.align		4
        /*0018*/ 	.word	0x00000000
	.align		4
        /*001c*/ 	.word	0xfffffffc


//--------------------- .text._Z20histogramKernelRangePKcPjjii --------------------------
	.section	.text._Z20histogramKernelRangePKcPjjii,"ax",@progbits
	.align	128
        .global         _Z20histogramKernelRangePKcPjjii
        .type           _Z20histogramKernelRangePKcPjjii,@function
        .size           _Z20histogramKernelRangePKcPjjii,(.L_x_24 - _Z20histogramKernelRangePKcPjjii)
        .other          _Z20histogramKernelRangePKcPjjii,@"STO_CUDA_ENTRY STV_DEFAULT"
_Z20histogramKernelRangePKcPjjii:
.text._Z20histogramKernelRangePKcPjjii:
[----:B------:R-:W-:Y:S01]  /*0000*/  LDC R1, c[0x0][0x37c] ;  /* 0x0000df00ff017b82 */ /* 0x000fe20000000800 */
[----:B------:R-:W0:Y:S01]  /*0010*/  S2R R0, SR_TID.X ;  /* 0x0000000000007919 */ /* 0x000e220000002100 */
[----:B------:R-:W1:Y:S01]  /*0020*/  LDCU UR4, c[0x0][0x398] ;  /* 0x00007300ff0477ac */ /* 0x000e620008000800 */
[----:B------:R-:W-:Y:S01]  /*0030*/  BSSY.RECONVERGENT B0, `(.L_x_0) ;  /* 0x0000011000007945 */ /* 0x000fe20003800200 */
[----:B------:R-:W2:Y:S01]  /*0040*/  S2R R7, SR_CTAID.X ;  /* 0x0000000000077919 */ /* 0x000ea20000002500 */
[----:B------:R-:W1:Y:S02]  /*0050*/  LDCU UR5, c[0x0][0x394] ;  /* 0x00007280ff0577ac */ /* 0x000e640008000800 */
[----:B-1----:R-:W-:-:S04]  /*0060*/  UIADD3 UR4, UPT, UPT, UR4, -UR5, URZ ;  /* 0x8000000504047290 */ /* 0x002fc8000fffe0ff */
[----:B------:R-:W-:-:S06]  /*0070*/  ULEA UR5, UR4, 0x20, 0x5 ;  /* 0x0000002004057891 */ /* 0x000fcc000f8e28ff */
[----:B0-----:R-:W-:-:S13]  /*0080*/  ISETP.GE.AND P0, PT, R0, UR5, PT ;  /* 0x0000000500007c0c */ /* 0x001fda000bf06270 */
[----:B--2---:R-:W-:Y:S05]  /*0090*/  @P0 BRA `(.L_x_1) ;  /* 0x0000000000280947 */ /* 0x004fea0003800000 */
[----:B------:R-:W0:Y:S01]  /*00a0*/  S2R R4, SR_CgaCtaId ;  /* 0x0000000000047919 */ /* 0x000e220000008800 */
[----:B------:R-:W1:Y:S01]  /*00b0*/  LDC R5, c[0x0][0x360] ;  /* 0x0000d800ff057b82 */ /* 0x000e620000000800 */
[----:B------:R-:W-:Y:S01]  /*00c0*/  MOV R3, 0x400 ;  /* 0x0000040000037802 */ /* 0x000fe20000000f00 */
[----:B------:R-:W-:-:S03]  /*00d0*/  IMAD.MOV.U32 R2, RZ, RZ, R0 ;  /* 0x000000ffff027224 */ /* 0x000fc600078e0000 */
[----:B0-----:R-:W-:-:S07]  /*00e0*/  LEA R3, R4, R3, 0x18 ;  /* 0x0000000304037211 */ /* 0x001fce00078ec0ff */
.L_x_2:
[----:B------:R-:W-:Y:S02]  /*00f0*/  IMAD R4, R2, 0x4, R3 ;  /* 0x0000000402047824 */ /* 0x000fe400078e0203 */
[----:B-1----:R-:W-:-:S03]  /*0100*/  IMAD.IADD R2, R5, 0x1, R2 ;  /* 0x0000000105027824 */ /* 0x002fc600078e0202 */
[----:B------:R0:W-:Y:S02]  /*0110*/  STS [R4], RZ ;  /* 0x000000ff04007388 */ /* 0x0001e40000000800 */
[----:B------:R-:W-:-:S13]  /*0120*/  ISETP.GE.AND P0, PT, R2, UR5, PT ;  /* 0x0000000502007c0c */ /* 0x000fda000bf06270 */
[----:B0-----:R-:W-:Y:S05]  /*0130*/  @!P0 BRA `(.L_x_2) ;  /* 0xfffffffc00ec8947 */ /* 0x001fea000383ffff */
.L_x_1:
[----:B------:R-:W-:Y:S05]  /*0140*/  BSYNC.RECONVERGENT B0 ;  /* 0x0000000000007941 */ /* 0x000fea0003800200 */
.L_x_0:
[----:B------:R-:W0:Y:S01]  /*0150*/  LDCU UR7, c[0x0][0x360] ;  /* 0x00006c00ff0777ac */ /* 0x000e220008000800 */
[----:B------:R-:W-:Y:S06]  /*0160*/  BAR.SYNC.DEFER_BLOCKING 0x0 ;  /* 0x0000000000007b1d */ /* 0x000fec0000010000 */
[----:B------:R-:W1:Y:S01]  /*0170*/  LDCU UR5, c[0x0][0x390] ;  /* 0x00007200ff0577ac */ /* 0x000e620008000800 */
[----:B------:R-:W-:Y:S01]  /*0180*/  BSSY.RECONVERGENT B0, `(.L_x_3) ;  /* 0x00000a9000007945 */ /* 0x000fe20003800200 */
[----:B------:R-:W2:Y:S01]  /*0190*/  LDCU.64 UR8, c[0x0][0x358] ;  /* 0x00006b00ff0877ac */ /* 0x000ea20008000a00 */
[----:B------:R-:W3:Y:S01]  /*01a0*/  LDCU UR12, c[0x0][0x398] ;  /* 0x00007300ff0c77ac */ /* 0x000ee20008000800 */
[----:B0-----:R-:W-:Y:S01]  /*01b0*/  IMAD R6, R7, UR7, R0 ;  /* 0x0000000707067c24 */ /* 0x001fe2000f8e0200 */
[----:B------:R-:W0:Y:S04]  /*01c0*/  LDCU.64 UR10, c[0x0][0x380] ;  /* 0x00007000ff0a77ac */ /* 0x000e280008000a00 */
[----:B-1----:R-:W-:-:S13]  /*01d0*/  ISETP.GE.U32.AND P0, PT, R6, UR5, PT ;  /* 0x0000000506007c0c */ /* 0x002fda000bf06070 */
[----:B0-23--:R-:W-:Y:S05]  /*01e0*/  @P0 BRA `(.L_x_4) ;  /* 0x0000000800880947 */ /* 0x00dfea0003800000 */
[----:B------:R-:W0:Y:S01]  /*01f0*/  LDC R5, c[0x0][0x370] ;  /* 0x0000dc00ff057b82 */ /* 0x000e220000000800 */
[----:B------:R-:W-:Y:S02]  /*0200*/  IMAD.SHL.U32 R4, R0, 0x4, RZ ;  /* 0x0000000400047824 */ /* 0x000fe400078e00ff */
[----:B------:R-:W-:-:S03]  /*0210*/  IMAD.MOV.U32 R7, RZ, RZ, RZ ;  /* 0x000000ffff077224 */ /* 0x000fc600078e00ff */
[----:B------:R-:W-:Y:S02]  /*0220*/  LOP3.LUT R4, R4, 0x7c, RZ, 0xe2, !PT ;  /* 0x0000007c04047812 */ /* 0x000fe400078ee2ff */
[----:B------:R-:W1:Y:S08]  /*0230*/  LDC R2, c[0x0][0x394] ;  /* 0x0000e500ff027b82 */ /* 0x000e700000000800 */
[----:B------:R-:W2:Y:S01]  /*0240*/  LDC R3, c[0x0][0x390] ;  /* 0x0000e400ff037b82 */ /* 0x000ea20000000800 */
[----:B0-----:R-:W-:-:S07]  /*0250*/  IMAD R5, R5, UR7, RZ ;  /* 0x0000000705057c24 */ /* 0x001fce000f8e02ff */
.L_x_21:
[----:B--2---:R-:W-:Y:S01]  /*0260*/  ISETP.GE.U32.AND P0, PT, R6, R3, PT ;  /* 0x000000030600720c */ /* 0x004fe20003f06070 */
[----:B------:R-:W-:Y:S01]  /*0270*/  BSSY.RECONVERGENT B1, `(.L_x_5) ;  /* 0x0000016000017945 */ /* 0x000fe20003800200 */
[----:B------:R-:W-:Y:S02]  /*0280*/  IADD3 R8, P1, PT, R5, R6, RZ ;  /* 0x0000000605087210 */ /* 0x000fe40007f3e0ff */
[----:B------:R-:W-:Y:S02]  /*0290*/  ISETP.GE.U32.AND.EX P0, PT, R7, RZ, PT, P0 ;  /* 0x000000ff0700720c */ /* 0x000fe40003f06100 */
[----:B------:R-:W-:Y:S01]  /*02a0*/  IADD3 R18, P2, PT, R5, R8, RZ ;  /* 0x0000000805127210 */ /* 0x000fe20007f5e0ff */
[----:B0--34-:R-:W-:-:S03]  /*02b0*/  IMAD.X R9, RZ, RZ, R7, P1 ;  /* 0x000000ffff097224 */ /* 0x019fc600008e0607 */
[----:B------:R-:W-:Y:S01]  /*02c0*/  IADD3 R16, P3, PT, R5, R18, RZ ;  /* 0x0000001205107210 */ /* 0x000fe20007f7e0ff */
[----:B------:R-:W-:-:S03]  /*02d0*/  IMAD.X R19, RZ, RZ, R9, P2 ;  /* 0x000000ffff137224 */ /* 0x000fc600010e0609 */
[----:B------:R-:W-:Y:S01]  /*02e0*/  IADD3 R10, P1, PT, R5, R16, RZ ;  /* 0x00000010050a7210 */ /* 0x000fe20007f3e0ff */
[----:B------:R-:W-:Y:S02]  /*02f0*/  IMAD.X R11, RZ, RZ, R19, P3 ;  /* 0x000000ffff0b7224 */ /* 0x000fe400018e0613 */
[----:B------:R-:W-:Y:S10]  /*0300*/  @P0 BRA `(.L_x_6) ;  /* 0x0000000000300947 */ /* 0x000ff40003800000 */
[----:B------:R-:W-:-:S04]  /*0310*/  IADD3 R6, P0, PT, R6, UR10, RZ ;  /* 0x0000000a06067c10 */ /* 0x000fc8000ff1e0ff */
[----:B------:R-:W-:-:S06]  /*0320*/  IADD3.X R7, PT, PT, R7, UR11, RZ, P0, !PT ;  /* 0x0000000b07077c10 */ /* 0x000fcc00087fe4ff */
[----:B------:R-:W2:Y:S02]  /*0330*/  LDG.E.U8.CONSTANT R7, desc[UR8][R6.64] ;  /* 0x0000000806077981 */ /* 0x000ea4000c1e9100 */
[----:B--2---:R-:W-:-:S04]  /*0340*/  ISETP.GT.U32.AND P0, PT, R7, UR12, PT ;  /* 0x0000000c07007c0c */ /* 0x004fc8000bf04070 */
[----:B-1----:R-:W-:-:S13]  /*0350*/  ISETP.LT.U32.OR P0, PT, R7, R2, P0 ;  /* 0x000000020700720c */ /* 0x002fda0000701470 */
[----:B------:R-:W-:Y:S05]  /*0360*/  @P0 BRA `(.L_x_6) ;  /* 0x0000000000180947 */ /* 0x000fea0003800000 */
[----:B------:R-:W0:Y:S01]  /*0370*/  S2UR UR6, SR_CgaCtaId ;  /* 0x00000000000679c3 */ /* 0x000e220000008800 */
[----:B------:R-:W-:Y:S01]  /*0380*/  UMOV UR5, 0x400 ;  /* 0x0000040000057882 */ /* 0x000fe20000000000 */
[----:B------:R-:W-:-:S04]  /*0390*/  IMAD.IADD R7, R7, 0x1, -R2 ;  /* 0x0000000107077824 */ /* 0x000fc800078e0a02 */
[----:B------:R-:W-:Y:S01]  /*03a0*/  IMAD R7, R7, 0x80, R4 ;  /* 0x0000008007077824 */ /* 0x000fe200078e0204 */
[----:B0-----:R-:W-:-:S09]  /*03b0*/  ULEA UR5, UR6, UR5, 0x18 ;  /* 0x0000000506057291 */ /* 0x001fd2000f8ec0ff */
[----:B------:R0:W-:Y:S03]  /*03c0*/  ATOMS.POPC.INC.32 RZ, [R7+UR5] ;  /* 0x0000000007ff7f8c */ /* 0x0001e6000d800005 */
.L_x_6:
[----:B------:R-:W-:Y:S05]  /*03d0*/  BSYNC.RECONVERGENT B1 ;  /* 0x0000000000017941 */ /* 0x000fea0003800200 */
.L_x_5:
[----:B------:R-:W-:Y:S01]  /*03e0*/  IADD3 R14, P0, PT, R5, R10, RZ ;  /* 0x0000000a050e7210 */ /* 0x000fe20007f1e0ff */
[----:B------:R-:W-:Y:S01]  /*03f0*/  IMAD.X R17, RZ, RZ, R11, P1 ;  /* 0x000000ffff117224 */ /* 0x000fe200008e060b */
[-C--:B------:R-:W-:Y:S01]  /*0400*/  ISETP.GE.U32.AND P4, PT, R8, R3.reuse, PT ;  /* 0x000000030800720c */ /* 0x080fe20003f86070 */
[----:B------:R-:W-:Y:S01]  /*0410*/  BSSY.RECONVERGENT B1, `(.L_x_7) ;  /* 0x0000020000017945 */ /* 0x000fe20003800200 */
[-C--:B------:R-:W-:Y:S01]  /*0420*/  ISETP.GE.U32.AND P3, PT, R18, R3.reuse, PT ;  /* 0x000000031200720c */ /* 0x080fe20003f66070 */
[----:B------:R-:W-:Y:S01]  /*0430*/  IMAD.X R15, RZ, RZ, R17, P0 ;  /* 0x000000ffff0f7224 */ /* 0x000fe200000e0611 */
[----:B------:R-:W-:Y:S02]  /*0440*/  ISETP.GE.U32.AND.EX P4, PT, R9, RZ, PT, P4 ;  /* 0x000000ff0900720c */ /* 0x000fe40003f86140 */
[----:B------:R-:W-:Y:S02]  /*0450*/  IADD3 R12, P0, PT, R5, R14, RZ ;  /* 0x0000000e050c7210 */ /* 0x000fe40007f1e0ff */
[----:B------:R-:W-:-:S02]  /*0460*/  ISETP.GE.U32.AND P2, PT, R16, R3, PT ;  /* 0x000000031000720c */ /* 0x000fc40003f46070 */
[----:B------:R-:W-:Y:S01]  /*0470*/  IADD3 R6, P5, PT, R5, R12, RZ ;  /* 0x0000000c05067210 */ /* 0x000fe20007fbe0ff */
[----:B------:R-:W-:Y:S01]  /*0480*/  IMAD.X R13, RZ, RZ, R15, P0 ;  /* 0x000000ffff0d7224 */ /* 0x000fe200000e060f */
[-C--:B------:R-:W-:Y:S02]  /*0490*/  ISETP.GE.U32.AND P1, PT, R10, R3.reuse, PT ;  /* 0x000000030a00720c */ /* 0x080fe40003f26070 */
[-C--:B------:R-:W-:Y:S01]  /*04a0*/  ISETP.GE.U32.AND P0, PT, R14, R3.reuse, PT ;  /* 0x000000030e00720c */ /* 0x080fe20003f06070 */
[----:B0-----:R-:W-:Y:S01]  /*04b0*/  IMAD.X R7, RZ, RZ, R13, P5 ;  /* 0x000000ffff077224 */ /* 0x001fe200028e060d */
[-C--:B------:R-:W-:Y:S02]  /*04c0*/  ISETP.GE.U32.AND P6, PT, R12, R3.reuse, PT ;  /* 0x000000030c00720c */ /* 0x080fe40003fc6070 */
[----:B------:R-:W-:Y:S02]  /*04d0*/  ISETP.GE.U32.AND P5, PT, R6, R3, PT ;  /* 0x000000030600720c */ /* 0x000fe40003fa6070 */
[----:B------:R-:W-:-:S02]  /*04e0*/  ISETP.GE.U32.AND.EX P3, PT, R19, RZ, PT, P3 ;  /* 0x000000ff1300720c */ /* 0x000fc40003f66130 */
[----:B------:R-:W-:Y:S02]  /*04f0*/  ISETP.GE.U32.AND.EX P2, PT, R11, RZ, PT, P2 ;  /* 0x000000ff0b00720c */ /* 0x000fe40003f46120 */
[----:B------:R-:W-:Y:S02]  /*0500*/  ISETP.GE.U32.AND.EX P1, PT, R17, RZ, PT, P1 ;  /* 0x000000ff1100720c */ /* 0x000fe40003f26110 */
[----:B------:R-:W-:Y:S02]  /*0510*/  ISETP.GE.U32.AND.EX P0, PT, R15, RZ, PT, P0 ;  /* 0x000000ff0f00720c */ /* 0x000fe40003f06100 */
[----:B------:R-:W-:Y:S02]  /*0520*/  ISETP.GE.U32.AND.EX P6, PT, R13, RZ, PT, P6 ;  /* 0x000000ff0d00720c */ /* 0x000fe40003fc6160 */
[----:B------:R-:W-:Y:S01]  /*0530*/  ISETP.GE.U32.AND.EX P5, PT, R7, RZ, PT, P5 ;  /* 0x000000ff0700720c */ /* 0x000fe20003fa6150 */
[----:B------:R-:W-:-:S12]  /*0540*/  @P4 BRA `(.L_x_8) ;  /* 0x0000000000304947 */ /* 0x000fd80003800000 */
        /* <DEDUP_REMOVED lines=12> */
.L_x_8:
[----:B------:R-:W-:Y:S05]  /*0610*/  BSYNC.RECONVERGENT B1 ;  /* 0x0000000000017941 */ /* 0x000fea0003800200 */
.L_x_7:
[----:B------:R-:W-:Y:S04]  /*0620*/  BSSY.RECONVERGENT B1, `(.L_x_9) ;  /* 0x000000e000017945 */ /* 0x000fe80003800200 */
[----:B------:R-:W-:Y:S05]  /*0630*/  @P3 BRA `(.L_x_10) ;  /* 0x0000000000303947 */ /* 0x000fea0003800000 */
[----:B------:R-:W-:-:S04]  /*0640*/  IADD3 R8, P3, PT, R18, UR10, RZ ;  /* 0x0000000a12087c10 */ /* 0x000fc8000ff7e0ff */
[----:B0-----:R-:W-:-:S06]  /*0650*/  IADD3.X R9, PT, PT, R19, UR11, RZ, P3, !PT ;  /* 0x0000000b13097c10 */ /* 0x001fcc0009ffe4ff */
        /* <DEDUP_REMOVED lines=10> */
.L_x_10:
[----:B------:R-:W-:Y:S05]  /*0700*/  BSYNC.RECONVERGENT B1 ;  /* 0x0000000000017941 */ /* 0x000fea0003800200 */
.L_x_9:
[----:B------:R-:W-:Y:S04]  /*0710*/  BSSY.RECONVERGENT B1, `(.L_x_11) ;  /* 0x000000e000017945 */ /* 0x000fe80003800200 */
[----:B------:R-:W-:Y:S05]  /*0720*/  @P2 BRA `(.L_x_12) ;  /* 0x0000000000302947 */ /* 0x000fea0003800000 */
[----:B------:R-:W-:-:S04]  /*0730*/  IADD3 R8, P2, PT, R16, UR10, RZ ;  /* 0x0000000a10087c10 */ /* 0x000fc8000ff5e0ff */
[----:B0-2---:R-:W-:-:S06]  /*0740*/  IADD3.X R9, PT, PT, R11, UR11, RZ, P2, !PT ;  /* 0x0000000b0b097c10 */ /* 0x005fcc00097fe4ff */
        /* <DEDUP_REMOVED lines=10> */
.L_x_12:
[----:B------:R-:W-:Y:S05]  /*07f0*/  BSYNC.RECONVERGENT B1 ;  /* 0x0000000000017941 */ /* 0x000fea0003800200 */
.L_x_11:
[----:B------:R-:W-:Y:S04]  /*0800*/  BSSY.RECONVERGENT B1, `(.L_x_13) ;  /* 0x000000e000017945 */ /* 0x000fe80003800200 */
[----:B------:R-:W-:Y:S05]  /*0810*/  @P1 BRA `(.L_x_14) ;  /* 0x0000000000301947 */ /* 0x000fea0003800000 */
[----:B------:R-:W-:-:S04]  /*0820*/  IADD3 R10, P1, PT, R10, UR10, RZ ;  /* 0x0000000a0a0a7c10 */ /* 0x000fc8000ff3e0ff */
[----:B------:R-:W-:-:S06]  /*0830*/  IADD3.X R11, PT, PT, R17, UR11, RZ, P1, !PT ;  /* 0x0000000b110b7c10 */ /* 0x000fcc0008ffe4ff */
[----:B------:R-:W4:Y:S02]  /*0840*/  LDG.E.U8.CONSTANT R11, desc[UR8][R10.64] ;  /* 0x000000080a0b7981 */ /* 0x000f24000c1e9100 */
[----:B----4-:R-:W-:-:S04]  /*0850*/  ISETP.GT.U32.AND P1, PT, R11, UR12, PT ;  /* 0x0000000c0b007c0c */ /* 0x010fc8000bf24070 */
[----:B-1----:R-:W-:-:S13]  /*0860*/  ISETP.LT.U32.OR P1, PT, R11, R2, P1 ;  /* 0x000000020b00720c */ /* 0x002fda0000f21470 */
[----:B------:R-:W-:Y:S05]  /*0870*/  @P1 BRA `(.L_x_14) ;  /* 0x0000000000181947 */ /* 0x000fea0003800000 */
[----:B------:R-:W1:Y:S01]  /*0880*/  S2UR UR6, SR_CgaCtaId ;  /* 0x00000000000679c3 */ /* 0x000e620000008800 */
[----:B------:R-:W-:Y:S01]  /*0890*/  UMOV UR5, 0x400 ;  /* 0x0000040000057882 */ /* 0x000fe20000000000 */
[----:B0-23--:R-:W-:-:S04]  /*08a0*/  IMAD.IADD R9, R11, 0x1, -R2 ;  /* 0x000000010b097824 */ /* 0x00dfc800078e0a02 */
[----:B------:R-:W-:Y:S01]  /*08b0*/  IMAD R9, R9, 0x80, R4 ;  /* 0x0000008009097824 */ /* 0x000fe200078e0204 */
[----:B-1----:R-:W-:-:S09]  /*08c0*/  ULEA UR5, UR6, UR5, 0x18 ;  /* 0x0000000506057291 */ /* 0x002fd2000f8ec0ff */
[----:B------:R4:W-:Y:S03]  /*08d0*/  ATOMS.POPC.INC.32 RZ, [R9+UR5] ;  /* 0x0000000009ff7f8c */ /* 0x0009e6000d800005 */
.L_x_14:
[----:B------:R-:W-:Y:S05]  /*08e0*/  BSYNC.RECONVERGENT B1 ;  /* 0x0000000000017941 */ /* 0x000fea0003800200 */
.L_x_13:
[----:B------:R-:W-:Y:S04]  /*08f0*/  BSSY.RECONVERGENT B1, `(.L_x_15) ;  /* 0x000000e000017945 */ /* 0x000fe80003800200 */
[----:B------:R-:W-:Y:S05]  /*0900*/  @P0 BRA `(.L_x_16) ;  /* 0x0000000000300947 */ /* 0x000fea0003800000 */
[----:B------:R-:W-:-:S04]  /*0910*/  IADD3 R14, P0, PT, R14, UR10, RZ ;  /* 0x0000000a0e0e7c10 */ /* 0x000fc8000ff1e0ff */
[----:B------:R-:W-:-:S06]  /*0920*/  IADD3.X R15, PT, PT, R15, UR11, RZ, P0, !PT ;  /* 0x0000000b0f0f7c10 */ /* 0x000fcc00087fe4ff */
[----:B------:R-:W5:Y:S02]  /*0930*/  LDG.E.U8.CONSTANT R15, desc[UR8][R14.64] ;  /* 0x000000080e0f7981 */ /* 0x000f64000c1e9100 */
[----:B-----5:R-:W-:-:S04]  /*0940*/  ISETP.GT.U32.AND P0, PT, R15, UR12, PT ;  /* 0x0000000c0f007c0c */ /* 0x020fc8000bf04070 */
[----:B-1----:R-:W-:-:S13]  /*0950*/  ISETP.LT.U32.OR P0, PT, R15, R2, P0 ;  /* 0x000000020f00720c */ /* 0x002fda0000701470 */
[----:B------:R-:W-:Y:S05]  /*0960*/  @P0 BRA `(.L_x_16) ;  /* 0x0000000000180947 */ /* 0x000fea0003800000 */
[----:B------:R-:W1:Y:S01]  /*0970*/  S2UR UR6, SR_CgaCtaId ;  /* 0x00000000000679c3 */ /* 0x000e620000008800 */
[----:B------:R-:W-:Y:S01]  /*0980*/  UMOV UR5, 0x400 ;  /* 0x0000040000057882 */ /* 0x000fe20000000000 */
[----:B0-234-:R-:W-:-:S04]  /*0990*/  IMAD.IADD R9, R15, 0x1, -R2 ;  /* 0x000000010f097824 */ /* 0x01dfc800078e0a02 */
[----:B------:R-:W-:Y:S01]  /*09a0*/  IMAD R9, R9, 0x80, R4 ;  /* 0x0000008009097824 */ /* 0x000fe200078e0204 */
[----:B-1----:R-:W-:-:S09]  /*09b0*/  ULEA UR5, UR6, UR5, 0x18 ;  /* 0x0000000506057291 */ /* 0x002fd2000f8ec0ff */
[----:B------:R0:W-:Y:S03]  /*09c0*/  ATOMS.POPC.INC.32 RZ, [R9+UR5] ;  /* 0x0000000009ff7f8c */ /* 0x0001e6000d800005 */
.L_x_16:
[----:B------:R-:W-:Y:S05]  /*09d0*/  BSYNC.RECONVERGENT B1 ;  /* 0x0000000000017941 */ /* 0x000fea0003800200 */
.L_x_15:
        /* <DEDUP_REMOVED lines=14> */
.L_x_18:
[----:B------:R-:W-:Y:S05]  /*0ac0*/  BSYNC.RECONVERGENT B1 ;  /* 0x0000000000017941 */ /* 0x000fea0003800200 */
.L_x_17:
[----:B------:R-:W-:Y:S04]  /*0ad0*/  BSSY.RECONVERGENT B1, `(.L_x_19) ;  /* 0x000000e000017945 */ /* 0x000fe80003800200 */
[----:B------:R-:W-:Y:S05]  /*0ae0*/  @P5 BRA `(.L_x_20) ;  /* 0x0000000000305947 */ /* 0x000fea0003800000 */
[----:B------:R-:W-:-:S04]  /*0af0*/  IADD3 R8, P0, PT, R6, UR10, RZ ;  /* 0x0000000a06087c10 */ /* 0x000fc8000ff1e0ff */
[----:B0-234-:R-:W-:-:S06]  /*0b00*/  IADD3.X R9, PT, PT, R7, UR11, RZ, P0, !PT ;  /* 0x0000000b07097c10 */ /* 0x01dfcc00087fe4ff */
        /* <DEDUP_REMOVED lines=10> */
.L_x_20:
[----:B------:R-:W-:Y:S05]  /*0bb0*/  BSYNC.RECONVERGENT B1 ;  /* 0x0000000000017941 */ /* 0x000fea0003800200 */
.L_x_19:
[----:B------:R-:W-:-:S05]  /*0bc0*/  IADD3 R6, P0, PT, R5, R6, RZ ;  /* 0x0000000605067210 */ /* 0x000fca0007f1e0ff */
[----:B------:R-:W-:Y:S01]  /*0bd0*/  IMAD.X R7, RZ, RZ, R7, P0 ;  /* 0x000000ffff077224 */ /* 0x000fe200000e0607 */
[----:B------:R-:W-:-:S04]  /*0be0*/  ISETP.GE.U32.AND P0, PT, R6, R3, PT ;  /* 0x000000030600720c */ /* 0x000fc80003f06070 */
[----:B------:R-:W-:-:S13]  /*0bf0*/  ISETP.GE.U32.AND.EX P0, PT, R7, RZ, PT, P0 ;  /* 0x000000ff0700720c */ /* 0x000fda0003f06100 */
[----:B------:R-:W-:Y:S05]  /*0c00*/  @!P0 BRA `(.L_x_21) ;  /* 0xfffffff400948947 */ /* 0x000fea000383ffff */
.L_x_4:
[----:B------:R-:W-:Y:S05]  /*0c10*/  BSYNC.RECONVERGENT B0 ;  /* 0x0000000000007941 */ /* 0x000fea0003800200 */
.L_x_3:
[----:B------:R-:W-:Y:S01]  /*0c20*/  BAR.SYNC.DEFER_BLOCKING 0x0 ;  /* 0x0000000000007b1d */ /* 0x000fe20000010000 */
[----:B------:R-:W-:-:S13]  /*0c30*/  ISETP.GT.AND P0, PT, R0, UR4, PT ;  /* 0x0000000400007c0c */ /* 0x000fda000bf04270 */
[----:B------:R-:W-:Y:S05]  /*0c40*/  @P0 EXIT ;  /* 0x000000000000094d */ /* 0x000fea0003800000 */
[----:B------:R-:W5:Y:S01]  /*0c50*/  S2UR UR6, SR_CgaCtaId ;  /* 0x00000000000679c3 */ /* 0x000f620000008800 */
[----:B------:R-:W-:-:S07]  /*0c60*/  UMOV UR5, 0x400 ;  /* 0x0000040000057882 */ /* 0x000fce0000000000 */
[----:B------:R-:W0:Y:S01]  /*0c70*/  LDC.64 R28, c[0x0][0x388] ;  /* 0x0000e200ff1c7b82 */ /* 0x000e220000000a00 */
[----:B-----5:R-:W-:-:S12]  /*0c80*/  ULEA UR5, UR6, UR5, 0x18 ;  /* 0x0000000506057291 */ /* 0x020fd8000f8ec0ff */
.L_x_22:
[----:B01----:R-:W-:-:S05]  /*0c90*/  LEA R2, R0, UR5, 0x7 ;  /* 0x0000000500027c11 */ /* 0x003fca000f8e38ff */
[----:B------:R-:W1:Y:S04]  /*0ca0*/  LDS.128 R24, [R2] ;  /* 0x0000000002187984 */ /* 0x000e680000000c00 */
[----:B0-234-:R-:W0:Y:S04]  /*0cb0*/  LDS.128 R8, [R2+0x10] ;  /* 0x0000100002087984 */ /* 0x01de280000000c00 */
[----:B------:R-:W2:Y:S04]  /*0cc0*/  LDS.128 R12, [R2+0x20] ;  /* 0x00002000020c7984 */ /* 0x000ea80000000c00 */
[----:B------:R-:W3:Y:S04]  /*0cd0*/  LDS.128 R16, [R2+0x30] ;  /* 0x0000300002107984 */ /* 0x000ee80000000c00 */
[----:B------:R-:W4:Y:S04]  /*0ce0*/  LDS.128 R20, [R2+0x40] ;  /* 0x0000400002147984 */ /* 0x000f280000000c00 */
[----:B------:R-:W5:Y:S01]  /*0cf0*/  LDS.128 R4, [R2+0x50] ;  /* 0x0000500002047984 */ /* 0x000f620000000c00 */
[----:B-1----:R-:W-:-:S04]  /*0d00*/  IADD3 R24, PT, PT, R26, R25, R24 ;  /* 0x000000191a187210 */ /* 0x002fc80007ffe018 */
[----:B0-----:R-:W-:Y:S02]  /*0d10*/  IADD3 R8, PT, PT, R8, R27, R24 ;  /* 0x0000001b08087210 */ /* 0x001fe40007ffe018 */
[----:B------:R-:W0:Y:S02]  /*0d20*/  LDS.128 R24, [R2+0x60] ;  /* 0x0000600002187984 */ /* 0x000e240000000c00 */
[----:B------:R-:W-:-:S04]  /*0d30*/  IADD3 R8, PT, PT, R10, R9, R8 ;  /* 0x000000090a087210 */ /* 0x000fc80007ffe008 */
[----:B--2---:R-:W-:-:S04]  /*0d40*/  IADD3 R8, PT, PT, R12, R11, R8 ;  /* 0x0000000b0c087210 */ /* 0x004fc80007ffe008 */
[----:B------:R-:W-:Y:S02]  /*0d50*/  IADD3 R13, PT, PT, R14, R13, R8 ;  /* 0x0000000d0e0d7210 */ /* 0x000fe40007ffe008 */
[----:B------:R1:W2:Y:S02]  /*0d60*/  LDS.128 R8, [R2+0x70] ;  /* 0x0000700002087984 */ /* 0x0002a40000000c00 */
[----:B---3--:R-:W-:-:S04]  /*0d70*/  IADD3 R13, PT, PT, R16, R15, R13 ;  /* 0x0000000f100d7210 */ /* 0x008fc80007ffe00d */
[----:B------:R-:W-:Y:S01]  /*0d80*/  IADD3 R13, PT, PT, R18, R17, R13 ;  /* 0x00000011120d7210 */ /* 0x000fe20007ffe00d */
[----:B-1----:R-:W-:-:S03]  /*0d90*/  IMAD.WIDE R2, R0, 0x4, R28 ;  /* 0x0000000400027825 */ /* 0x002fc600078e021c */
[----:B----4-:R-:W-:-:S04]  /*0da0*/  IADD3 R13, PT, PT, R20, R19, R13 ;  /* 0x00000013140d7210 */ /* 0x010fc80007ffe00d */
[----:B------:R-:W-:-:S04]  /*0db0*/  IADD3 R13, PT, PT, R22, R21, R13 ;  /* 0x00000015160d7210 */ /* 0x000fc80007ffe00d */
[----:B-----5:R-:W-:-:S04]  /*0dc0*/  IADD3 R4, PT, PT, R4, R23, R13 ;  /* 0x0000001704047210 */ /* 0x020fc80007ffe00d */
[----:B------:R-:W-:Y:S01]  /*0dd0*/  IADD3 R4, PT, PT, R6, R5, R4 ;  /* 0x0000000506047210 */ /* 0x000fe20007ffe004 */
[----:B------:R-:W-:-:S03]  /*0de0*/  VIADD R0, R0, UR7 ;  /* 0x0000000700007c36 */ /* 0x000fc60008000000 */
[----:B0-----:R-:W-:-:S04]  /*0df0*/  IADD3 R4, PT, PT, R24, R7, R4 ;  /* 0x0000000718047210 */ /* 0x001fc80007ffe004 */
[----:B------:R-:W-:Y:S02]  /*0e00*/  IADD3 R4, PT, PT, R26, R25, R4 ;  /* 0x000000191a047210 */ /* 0x000fe40007ffe004 */
[----:B------:R-:W-:Y:S02]  /*0e10*/  ISETP.GT.AND P0, PT, R0, UR4, PT ;  /* 0x0000000400007c0c */ /* 0x000fe4000bf04270 */
[----:B--2---:R-:W-:-:S04]  /*0e20*/  IADD3 R4, PT, PT, R8, R27, R4 ;  /* 0x0000001b08047210 */ /* 0x004fc80007ffe004 */
[----:B------:R-:W-:-:S05]  /*0e30*/  IADD3 R4, PT, PT, R10, R9, R4 ;  /* 0x000000090a047210 */ /* 0x000fca0007ffe004 */
[----:B------:R-:W-:-:S05]  /*0e40*/  IMAD.IADD R11, R11, 0x1, R4 ;  /* 0x000000010b0b7824 */ /* 0x000fca00078e0204 */
[----:B------:R0:W-:Y:S01]  /*0e50*/  REDG.E.ADD.STRONG.GPU desc[UR8][R2.64], R11 ;  /* 0x0000000b0200798e */ /* 0x0001e2000c12e108 */
[----:B------:R-:W-:Y:S05]  /*0e60*/  @!P0 BRA `(.L_x_22) ;  /* 0xfffffffc00888947 */ /* 0x000fea000383ffff */
[----:B------:R-:W-:Y:S05]  /*0e70*/  EXIT ;  /* 0x000000000000794d */ /* 0x000fea0003800000 */
.L_x_23:
[----:B------:R-:W-:-:S00]  /*0e80*/  BRA `(.L_x_23) ;  /* 0xfffffffc00fc7947 */ /* 0x000fc0000383ffff */
[----:B------:R-:W-:-:S00]  /*0e90*/  NOP ;  /* 0x0000000000007918 */ /* 0x000fc00000000000 */
        /* <DEDUP_REMOVED lines=14> */
.L_x_24:


//--------------------- .nv.shared._Z20histogramKernelRangePKcPjjii --------------------------
	.section	.nv.shared._Z20histogramKernelRangePKcPjjii,"aw",@nobits
	.sectionflags	@""
	.align	16
	.zero		1024


//--------------------- .nv.shared.reserved.0     --------------------------
	.section	.nv.shared.reserved.0,"aw",@nobits
	.weak		__nv_reservedSMEM_offset_0_alias
	.size		__nv_reservedSMEM_offset_0_alias, 0, 64
	.other		__nv_reservedSMEM_offset_0_alias,@"STO_CUDA_RESERVED_SHARED STV_DEFAULT"
__nv_reservedSMEM_offset_0_alias:
	.zero		0
	.zero		64


//--------------------- .nv.constant0._Z20histogramKernelRangePKcPjjii --------------------------
	.section	.nv.constant0._Z20histogramKernelRangePKcPjjii,"a",@progbits
	.sectionflags	@""
	.align	4
.nv.constant0._Z20histogramKernelRangePKcPjjii:
	.zero		924


//--------------------- SYMBOLS --------------------------

	.type		.nv.reservedSmem.offset0,@object
	.size		.nv.reservedSmem.offset0,0x4
	.type		.nv.reservedSmem.cap,@object
	.size		.nv.reservedSmem.cap,0x4
